//
// Generated by NVIDIA NVVM Compiler
//
// Compiler Build ID: CL-36424714
// Cuda compilation tools, release 13.0, V13.0.88
// Based on NVVM 20.0.0
//

.version 9.0
.target sm_100
.address_size 64

	// .globl	_Z15histogramKernelPjS_i
.global .align 1 .b8 _ZN34_INTERNAL_8b43bbd8_4_k_cu_d0e00bcc4cuda3std3__45__cpo5beginE[1];
.global .align 1 .b8 _ZN34_INTERNAL_8b43bbd8_4_k_cu_d0e00bcc4cuda3std3__45__cpo3endE[1];
.global .align 1 .b8 _ZN34_INTERNAL_8b43bbd8_4_k_cu_d0e00bcc4cuda3std3__45__cpo6cbeginE[1];
.global .align 1 .b8 _ZN34_INTERNAL_8b43bbd8_4_k_cu_d0e00bcc4cuda3std3__45__cpo4cendE[1];
.global .align 1 .b8 _ZN34_INTERNAL_8b43bbd8_4_k_cu_d0e00bcc4cuda3std3__45__cpo6rbeginE[1];
.global .align 1 .b8 _ZN34_INTERNAL_8b43bbd8_4_k_cu_d0e00bcc4cuda3std3__45__cpo4rendE[1];
.global .align 1 .b8 _ZN34_INTERNAL_8b43bbd8_4_k_cu_d0e00bcc4cuda3std3__45__cpo7crbeginE[1];
.global .align 1 .b8 _ZN34_INTERNAL_8b43bbd8_4_k_cu_d0e00bcc4cuda3std3__45__cpo5crendE[1];
.global .align 1 .b8 _ZN34_INTERNAL_8b43bbd8_4_k_cu_d0e00bcc4cuda3std3__436_GLOBAL__N__8b43bbd8_4_k_cu_d0e00bcc6ignoreE[1];
.global .align 1 .b8 _ZN34_INTERNAL_8b43bbd8_4_k_cu_d0e00bcc4cuda3std3__419piecewise_constructE[1];
.global .align 1 .b8 _ZN34_INTERNAL_8b43bbd8_4_k_cu_d0e00bcc4cuda3std3__48in_placeE[1];
.global .align 1 .b8 _ZN34_INTERNAL_8b43bbd8_4_k_cu_d0e00bcc4cuda3std3__420unreachable_sentinelE[1];
.global .align 1 .b8 _ZN34_INTERNAL_8b43bbd8_4_k_cu_d0e00bcc4cuda3std3__47nulloptE[1];
.global .align 1 .b8 _ZN34_INTERNAL_8b43bbd8_4_k_cu_d0e00bcc4cuda3std3__48unexpectE[1];
.global .align 1 .b8 _ZN34_INTERNAL_8b43bbd8_4_k_cu_d0e00bcc4cuda3std6ranges3__45__cpo4swapE[1];
.global .align 1 .b8 _ZN34_INTERNAL_8b43bbd8_4_k_cu_d0e00bcc4cuda3std6ranges3__45__cpo9iter_moveE[1];
.global .align 1 .b8 _ZN34_INTERNAL_8b43bbd8_4_k_cu_d0e00bcc4cuda3std6ranges3__45__cpo5beginE[1];
.global .align 1 .b8 _ZN34_INTERNAL_8b43bbd8_4_k_cu_d0e00bcc4cuda3std6ranges3__45__cpo3endE[1];
.global .align 1 .b8 _ZN34_INTERNAL_8b43bbd8_4_k_cu_d0e00bcc4cuda3std6ranges3__45__cpo6cbeginE[1];
.global .align 1 .b8 _ZN34_INTERNAL_8b43bbd8_4_k_cu_d0e00bcc4cuda3std6ranges3__45__cpo4cendE[1];
.global .align 1 .b8 _ZN34_INTERNAL_8b43bbd8_4_k_cu_d0e00bcc4cuda3std6ranges3__45__cpo7advanceE[1];
.global .align 1 .b8 _ZN34_INTERNAL_8b43bbd8_4_k_cu_d0e00bcc4cuda3std6ranges3__45__cpo9iter_swapE[1];
.global .align 1 .b8 _ZN34_INTERNAL_8b43bbd8_4_k_cu_d0e00bcc4cuda3std6ranges3__45__cpo4nextE[1];
.global .align 1 .b8 _ZN34_INTERNAL_8b43bbd8_4_k_cu_d0e00bcc4cuda3std6ranges3__45__cpo4prevE[1];
.global .align 1 .b8 _ZN34_INTERNAL_8b43bbd8_4_k_cu_d0e00bcc4cuda3std6ranges3__45__cpo4dataE[1];
.global .align 1 .b8 _ZN34_INTERNAL_8b43bbd8_4_k_cu_d0e00bcc4cuda3std6ranges3__45__cpo5cdataE[1];
.global .align 1 .b8 _ZN34_INTERNAL_8b43bbd8_4_k_cu_d0e00bcc4cuda3std6ranges3__45__cpo4sizeE[1];
.global .align 1 .b8 _ZN34_INTERNAL_8b43bbd8_4_k_cu_d0e00bcc4cuda3std6ranges3__45__cpo5ssizeE[1];
.global .align 1 .b8 _ZN34_INTERNAL_8b43bbd8_4_k_cu_d0e00bcc4cuda3std6ranges3__45__cpo8distanceE[1];
.global .align 1 .b8 _ZN34_INTERNAL_8b43bbd8_4_k_cu_d0e00bcc6thrust24THRUST_300001_SM_1000_NS8cuda_cub3parE[1];
.global .align 1 .b8 _ZN34_INTERNAL_8b43bbd8_4_k_cu_d0e00bcc6thrust24THRUST_300001_SM_1000_NS8cuda_cub10par_nosyncE[1];
.global .align 1 .b8 _ZN34_INTERNAL_8b43bbd8_4_k_cu_d0e00bcc6thrust24THRUST_300001_SM_1000_NS6system6detail10sequential3seqE[1];
.global .align 1 .b8 _ZN34_INTERNAL_8b43bbd8_4_k_cu_d0e00bcc6thrust24THRUST_300001_SM_1000_NS12placeholders2_1E[1];
.global .align 1 .b8 _ZN34_INTERNAL_8b43bbd8_4_k_cu_d0e00bcc6thrust24THRUST_300001_SM_1000_NS12placeholders2_2E[1];
.global .align 1 .b8 _ZN34_INTERNAL_8b43bbd8_4_k_cu_d0e00bcc6thrust24THRUST_300001_SM_1000_NS12placeholders2_3E[1];
.global .align 1 .b8 _ZN34_INTERNAL_8b43bbd8_4_k_cu_d0e00bcc6thrust24THRUST_300001_SM_1000_NS12placeholders2_4E[1];
.global .align 1 .b8 _ZN34_INTERNAL_8b43bbd8_4_k_cu_d0e00bcc6thrust24THRUST_300001_SM_1000_NS12placeholders2_5E[1];
.global .align 1 .b8 _ZN34_INTERNAL_8b43bbd8_4_k_cu_d0e00bcc6thrust24THRUST_300001_SM_1000_NS12placeholders2_6E[1];
.global .align 1 .b8 _ZN34_INTERNAL_8b43bbd8_4_k_cu_d0e00bcc6thrust24THRUST_300001_SM_1000_NS12placeholders2_7E[1];
.global .align 1 .b8 _ZN34_INTERNAL_8b43bbd8_4_k_cu_d0e00bcc6thrust24THRUST_300001_SM_1000_NS12placeholders2_8E[1];
.global .align 1 .b8 _ZN34_INTERNAL_8b43bbd8_4_k_cu_d0e00bcc6thrust24THRUST_300001_SM_1000_NS12placeholders2_9E[1];
.global .align 1 .b8 _ZN34_INTERNAL_8b43bbd8_4_k_cu_d0e00bcc6thrust24THRUST_300001_SM_1000_NS12placeholders3_10E[1];
.global .align 1 .b8 _ZN34_INTERNAL_8b43bbd8_4_k_cu_d0e00bcc6thrust24THRUST_300001_SM_1000_NS3seqE[1];

.visible .entry _Z15histogramKernelPjS_i(
	.param .u64 .ptr .align 1 _Z15histogramKernelPjS_i_param_0,
	.param .u64 .ptr .align 1 _Z15histogramKernelPjS_i_param_1,
	.param .u32 _Z15histogramKernelPjS_i_param_2
)
{


	ret;

}
	// .globl	_ZN3cub18CUB_300001_SM_10006detail11EmptyKernelIvEEvv
.visible .entry _ZN3cub18CUB_300001_SM_10006detail11EmptyKernelIvEEvv()
{


	ret;

}


// ===== COMPILED SASS (sm_100) =====

	.target	sm_100

	.elftype	@"ET_EXEC"


//--------------------- .note.nv.tkinfo           --------------------------
	.section	.note.nv.tkinfo,"",@"SHT_NOTE"
	.sectionflags	@"SHF_NOTE_NV_TKINFO"
	.tkinfo
        /*0018*/ 	.word	0x00000002
        /*0030*/ 	.string	""
        /*0030*/ 	.string	"ptxas"
        /*0030*/ 	.string	"Cuda compilation tools, release 13.0, V13.0.88"
        /*0030*/ 	.string	"Build cuda_13.0.r13.0/compiler.36424714_0"
        /*0030*/ 	.string	"-arch sm_100 -m 64 "



//--------------------- .note.nv.cuinfo           --------------------------
	.section	.note.nv.cuinfo,"",@"SHT_NOTE"
	.sectionflags	@"SHF_NOTE_NV_CUINFO"
        /*0018*/ 	.short	0x0002
        /*001a*/ 	.short	0x0064
        /*001c*/ 	.short	0x0082
	.zero		2


//--------------------- .nv.info                  --------------------------
	.section	.nv.info,"",@"SHT_CUDA_INFO"
	.align	4


	//----- nvinfo : EIATTR_REGCOUNT
	.align		4
        /*0000*/ 	.byte	0x04, 0x2f
        /*0002*/ 	.short	(.L_44 - .L_43)
	.align		4
.L_43:
        /*0004*/ 	.word	index@(_Z15histogramKernelPjS_i)
        /*0008*/ 	.word	0x00000004


	//----- nvinfo : EIATTR_FRAME_SIZE
	.align		4
.L_44:
        /*000c*/ 	.byte	0x04, 0x11
        /*000e*/ 	.short	(.L_46 - .L_45)
	.align		4
.L_45:
        /*0010*/ 	.word	index@(_Z15histogramKernelPjS_i)
        /*0014*/ 	.word	0x00000000


	//----- nvinfo : EIATTR_REGCOUNT
	.align		4
.L_46:
        /*0018*/ 	.byte	0x04, 0x2f
        /*001a*/ 	.short	(.L_48 - .L_47)
	.align		4
.L_47:
        /*001c*/ 	.word	index@(_ZN3cub18CUB_300001_SM_10006detail11EmptyKernelIvEEvv)
        /*0020*/ 	.word	0x00000004


	//----- nvinfo : EIATTR_FRAME_SIZE
	.align		4
.L_48:
        /*0024*/ 	.byte	0x04, 0x11
        /*0026*/ 	.short	(.L_50 - .L_49)
	.align		4
.L_49:
        /*0028*/ 	.word	index@(_ZN3cub18CUB_300001_SM_10006detail11EmptyKernelIvEEvv)
        /*002c*/ 	.word	0x00000000


	//----- nvinfo : EIATTR_MIN_STACK_SIZE
	.align		4
.L_50:
        /*0030*/ 	.byte	0x04, 0x12
        /*0032*/ 	.short	(.L_52 - .L_51)
	.align		4
.L_51:
        /*0034*/ 	.word	index@(_ZN3cub18CUB_300001_SM_10006detail11EmptyKernelIvEEvv)
        /*0038*/ 	.word	0x00000000


	//----- nvinfo : EIATTR_MIN_STACK_SIZE
	.align		4
.L_52:
        /*003c*/ 	.byte	0x04, 0x12
        /*003e*/ 	.short	(.L_54 - .L_53)
	.align		4
.L_53:
        /*0040*/ 	.word	index@(_Z15histogramKernelPjS_i)
        /*0044*/ 	.word	0x00000000
.L_54:


//--------------------- .nv.compat                --------------------------
	.section	.nv.compat,"",@"SHT_CUDA_COMPAT_INFO"
	.align	4
        /*0000*/ 	.byte	0x02, 0x09, 0x00, 0x00, 0x02, 0x02, 0x01, 0x00, 0x02, 0x05, 0x05, 0x00, 0x03, 0x07, 0x01, 0x01
        /*0010*/ 	.byte	0x02, 0x03, 0x00, 0x00, 0x02, 0x06, 0x01, 0x00, 0x04, 0x0b, 0x08, 0x00, 0x09, 0x00, 0x00, 0x00
        /*0020*/ 	.byte	0x00, 0x00, 0x00, 0x00


//--------------------- .nv.info._ZN3cub18CUB_300001_SM_10006detail11EmptyKernelIvEEvv --------------------------
	.section	.nv.info._ZN3cub18CUB_300001_SM_10006detail11EmptyKernelIvEEvv,"",@"SHT_CUDA_INFO"
	.sectionflags	@""
	.align	4


	//----- nvinfo : EIATTR_CUDA_API_VERSION
	.align		4
        /*0000*/ 	.byte	0x04, 0x37
        /*0002*/ 	.short	(.L_56 - .L_55)
.L_55:
        /*0004*/ 	.word	0x00000082


	//----- nvinfo : EIATTR_SPARSE_MMA_MASK
	.align		4
.L_56:
        /*0008*/ 	.byte	0x03, 0x50
        /*000a*/ 	.short	0x0000


	//----- nvinfo : EIATTR_MAXREG_COUNT
	.align		4
        /*000c*/ 	.byte	0x03, 0x1b
        /*000e*/ 	.short	0x00ff


	//----- nvinfo : EIATTR_MERCURY_ISA_VERSION
	.align		4
        /*0010*/ 	.byte	0x03, 0x5f
        /*0012*/ 	.short	0x0101


	//----- nvinfo : EIATTR_VRC_CTA_INIT_COUNT
	.align		4
        /*0014*/ 	.byte	0x02, 0x4a
	.zero		1
	.zero		1


	//----- nvinfo : EIATTR_EXIT_INSTR_OFFSETS
	.align		4
        /*0018*/ 	.byte	0x04, 0x1c
        /*001a*/ 	.short	(.L_58 - .L_57)


	//   ....[0]....
.L_57:
        /*001c*/ 	.word	0x00000010


	//----- nvinfo : EIATTR_SW_WAR
	.align		4
.L_58:
        /*0020*/ 	.byte	0x04, 0x36
        /*0022*/ 	.short	(.L_60 - .L_59)
.L_59:
        /*0024*/ 	.word	0x00000008
.L_60:


//--------------------- .nv.info._Z15histogramKernelPjS_i --------------------------
	.section	.nv.info._Z15histogramKernelPjS_i,"",@"SHT_CUDA_INFO"
	.sectionflags	@""
	.align	4


	//----- nvinfo : EIATTR_CUDA_API_VERSION
	.align		4
        /*0000*/ 	.byte	0x04, 0x37
        /*0002*/ 	.short	(.L_62 - .L_61)
.L_61:
        /*0004*/ 	.word	0x00000082


	//----- nvinfo : EIATTR_KPARAM_INFO
	.align		4
.L_62:
        /*0008*/ 	.byte	0x04, 0x17
        /*000a*/ 	.short	(.L_64 - .L_63)
.L_63:
        /*000c*/ 	.word	0x00000000
        /*0010*/ 	.short	0x0002
        /*0012*/ 	.short	0x0010
        /*0014*/ 	.byte	0x00, 0xf0, 0x11, 0x00


	//----- nvinfo : EIATTR_KPARAM_INFO
	.align		4
.L_64:
        /*0018*/ 	.byte	0x04, 0x17
        /*001a*/ 	.short	(.L_66 - .L_65)
.L_65:
        /*001c*/ 	.word	0x00000000
        /*0020*/ 	.short	0x0001
        /*0022*/ 	.short	0x0008
        /*0024*/ 	.byte	0x00, 0xf5, 0x21, 0x00


	//----- nvinfo : EIATTR_KPARAM_INFO
	.align		4
.L_66:
        /*0028*/ 	.byte	0x04, 0x17
        /*002a*/ 	.short	(.L_68 - .L_67)
.L_67:
        /*002c*/ 	.word	0x00000000
        /*0030*/ 	.short	0x0000
        /*0032*/ 	.short	0x0000
        /*0034*/ 	.byte	0x00, 0xf5, 0x21, 0x00


	//----- nvinfo : EIATTR_SPARSE_MMA_MASK
	.align		4
.L_68:
        /*0038*/ 	.byte	0x03, 0x50
        /*003a*/ 	.short	0x0000


	//----- nvinfo : EIATTR_MAXREG_COUNT
	.align		4
        /*003c*/ 	.byte	0x03, 0x1b
        /*003e*/ 	.short	0x00ff


	//----- nvinfo : EIATTR_MERCURY_ISA_VERSION
	.align		4
        /*0040*/ 	.byte	0x03, 0x5f
        /*0042*/ 	.short	0x0101


	//----- nvinfo : EIATTR_VRC_CTA_INIT_COUNT
	.align		4
        /*0044*/ 	.byte	0x02, 0x4a
	.zero		1
	.zero		1


	//----- nvinfo : EIATTR_EXIT_INSTR_OFFSETS
	.align		4
        /*0048*/ 	.byte	0x04, 0x1c
        /*004a*/ 	.short	(.L_70 - .L_69)


	//   ....[0]....
.L_69:
        /*004c*/ 	.word	0x00000010


	//----- nvinfo : EIATTR_CBANK_PARAM_SIZE
	.align		4
.L_70:
        /*0050*/ 	.byte	0x03, 0x19
        /*0052*/ 	.short	0x0014


	//----- nvinfo : EIATTR_PARAM_CBANK
	.align		4
        /*0054*/ 	.byte	0x04, 0x0a
        /*0056*/ 	.short	(.L_72 - .L_71)
	.align		4
.L_71:
        /*0058*/ 	.word	index@(.nv.constant0._Z15histogramKernelPjS_i)
        /*005c*/ 	.short	0x0380
        /*005e*/ 	.short	0x0014


	//----- nvinfo : EIATTR_SW_WAR
	.align		4
.L_72:
        /*0060*/ 	.byte	0x04, 0x36
        /*0062*/ 	.short	(.L_74 - .L_73)
.L_73:
        /*0064*/ 	.word	0x00000008
.L_74:


//--------------------- .nv.callgraph             --------------------------
	.section	.nv.callgraph,"",@"SHT_CUDA_CALLGRAPH"
	.align	4
	.sectionentsize	8
	.align		4
        /*0000*/ 	.word	0x00000000
	.align		4
        /*0004*/ 	.word	0xffffffff
	.align		4
        /*0008*/ 	.word	0x00000000
	.align		4
        /*000c*/ 	.word	0xfffffffe
	.align		4
        /*0010*/ 	.word	0x00000000
	.align		4
        /*0014*/ 	.word	0xfffffffd
	.align		4
        /*0018*/ 	.word	0x00000000
	.align		4
        /*001c*/ 	.word	0xfffffffc


//--------------------- .nv.constant4             --------------------------
	.section	.nv.constant4,"a",@progbits
	.align	8
	.align		8
.nv.constant4:
        /*0000*/ 	.dword	_ZN34_INTERNAL_8b43bbd8_4_k_cu_d0e00bcc4cuda3std3__45__cpo5beginE
	.align		8
        /*0008*/ 	.dword	_ZN34_INTERNAL_8b43bbd8_4_k_cu_d0e00bcc4cuda3std3__45__cpo3endE
	.align		8
        /*0010*/ 	.dword	_ZN34_INTERNAL_8b43bbd8_4_k_cu_d0e00bcc4cuda3std3__45__cpo6cbeginE
	.align		8
        /*0018*/ 	.dword	_ZN34_INTERNAL_8b43bbd8_4_k_cu_d0e00bcc4cuda3std3__45__cpo4cendE
	.align		8
        /*0020*/ 	.dword	_ZN34_INTERNAL_8b43bbd8_4_k_cu_d0e00bcc4cuda3std3__45__cpo6rbeginE
	.align		8
        /*0028*/ 	.dword	_ZN34_INTERNAL_8b43bbd8_4_k_cu_d0e00bcc4cuda3std3__45__cpo4rendE
	.align		8
        /*0030*/ 	.dword	_ZN34_INTERNAL_8b43bbd8_4_k_cu_d0e00bcc4cuda3std3__45__cpo7crbeginE
	.align		8
        /*0038*/ 	.dword	_ZN34_INTERNAL_8b43bbd8_4_k_cu_d0e00bcc4cuda3std3__45__cpo5crendE
	.align		8
        /*0040*/ 	.dword	_ZN34_INTERNAL_8b43bbd8_4_k_cu_d0e00bcc4cuda3std3__436_GLOBAL__N__8b43bbd8_4_k_cu_d0e00bcc6ignoreE
	.align		8
        /*0048*/ 	.dword	_ZN34_INTERNAL_8b43bbd8_4_k_cu_d0e00bcc4cuda3std3__419piecewise_constructE
	.align		8
        /*0050*/ 	.dword	_ZN34_INTERNAL_8b43bbd8_4_k_cu_d0e00bcc4cuda3std3__48in_placeE
	.align		8
        /*0058*/ 	.dword	_ZN34_INTERNAL_8b43bbd8_4_k_cu_d0e00bcc4cuda3std3__420unreachable_sentinelE
	.align		8
        /*0060*/ 	.dword	_ZN34_INTERNAL_8b43bbd8_4_k_cu_d0e00bcc4cuda3std3__47nulloptE
	.align		8
        /*0068*/ 	.dword	_ZN34_INTERNAL_8b43bbd8_4_k_cu_d0e00bcc4cuda3std3__48unexpectE
	.align		8
        /*0070*/ 	.dword	_ZN34_INTERNAL_8b43bbd8_4_k_cu_d0e00bcc4cuda3std6ranges3__45__cpo4swapE
	.align		8
        /*0078*/ 	.dword	_ZN34_INTERNAL_8b43bbd8_4_k_cu_d0e00bcc4cuda3std6ranges3__45__cpo9iter_moveE
	.align		8
        /*0080*/ 	.dword	_ZN34_INTERNAL_8b43bbd8_4_k_cu_d0e00bcc4cuda3std6ranges3__45__cpo5beginE
	.align		8
        /*0088*/ 	.dword	_ZN34_INTERNAL_8b43bbd8_4_k_cu_d0e00bcc4cuda3std6ranges3__45__cpo3endE
	.align		8
        /*0090*/ 	.dword	_ZN34_INTERNAL_8b43bbd8_4_k_cu_d0e00bcc4cuda3std6ranges3__45__cpo6cbeginE
	.align		8
        /*0098*/ 	.dword	_ZN34_INTERNAL_8b43bbd8_4_k_cu_d0e00bcc4cuda3std6ranges3__45__cpo4cendE
	.align		8
        /*00a0*/ 	.dword	_ZN34_INTERNAL_8b43bbd8_4_k_cu_d0e00bcc4cuda3std6ranges3__45__cpo7advanceE
	.align		8
        /*00a8*/ 	.dword	_ZN34_INTERNAL_8b43bbd8_4_k_cu_d0e00bcc4cuda3std6ranges3__45__cpo9iter_swapE
	.align		8
        /*00b0*/ 	.dword	_ZN34_INTERNAL_8b43bbd8_4_k_cu_d0e00bcc4cuda3std6ranges3__45__cpo4nextE
	.align		8
        /*00b8*/ 	.dword	_ZN34_INTERNAL_8b43bbd8_4_k_cu_d0e00bcc4cuda3std6ranges3__45__cpo4prevE
	.align		8
        /*00c0*/ 	.dword	_ZN34_INTERNAL_8b43bbd8_4_k_cu_d0e00bcc4cuda3std6ranges3__45__cpo4dataE
	.align		8
        /*00c8*/ 	.dword	_ZN34_INTERNAL_8b43bbd8_4_k_cu_d0e00bcc4cuda3std6ranges3__45__cpo5cdataE
	.align		8
        /*00d0*/ 	.dword	_ZN34_INTERNAL_8b43bbd8_4_k_cu_d0e00bcc4cuda3std6ranges3__45__cpo4sizeE
	.align		8
        /*00d8*/ 	.dword	_ZN34_INTERNAL_8b43bbd8_4_k_cu_d0e00bcc4cuda3std6ranges3__45__cpo5ssizeE
	.align		8
        /*00e0*/ 	.dword	_ZN34_INTERNAL_8b43bbd8_4_k_cu_d0e00bcc4cuda3std6ranges3__45__cpo8distanceE
	.align		8
        /*00e8*/ 	.dword	_ZN34_INTERNAL_8b43bbd8_4_k_cu_d0e00bcc6thrust24THRUST_300001_SM_1000_NS8cuda_cub3parE
	.align		8
        /*00f0*/ 	.dword	_ZN34_INTERNAL_8b43bbd8_4_k_cu_d0e00bcc6thrust24THRUST_300001_SM_1000_NS8cuda_cub10par_nosyncE
	.align		8
        /*00f8*/ 	.dword	_ZN34_INTERNAL_8b43bbd8_4_k_cu_d0e00bcc6thrust24THRUST_300001_SM_1000_NS6system6detail10sequential3seqE
	.align		8
        /*0100*/ 	.dword	_ZN34_INTERNAL_8b43bbd8_4_k_cu_d0e00bcc6thrust24THRUST_300001_SM_1000_NS12placeholders2_1E
	.align		8
        /*0108*/ 	.dword	_ZN34_INTERNAL_8b43bbd8_4_k_cu_d0e00bcc6thrust24THRUST_300001_SM_1000_NS12placeholders2_2E
	.align		8
        /*0110*/ 	.dword	_ZN34_INTERNAL_8b43bbd8_4_k_cu_d0e00bcc6thrust24THRUST_300001_SM_1000_NS12placeholders2_3E
	.align		8
        /*0118*/ 	.dword	_ZN34_INTERNAL_8b43bbd8_4_k_cu_d0e00bcc6thrust24THRUST_300001_SM_1000_NS12placeholders2_4E
	.align		8
        /*0120*/ 	.dword	_ZN34_INTERNAL_8b43bbd8_4_k_cu_d0e00bcc6thrust24THRUST_300001_SM_1000_NS12placeholders2_5E
	.align		8
        /*0128*/ 	.dword	_ZN34_INTERNAL_8b43bbd8_4_k_cu_d0e00bcc6thrust24THRUST_300001_SM_1000_NS12placeholders2_6E
	.align		8
        /*0130*/ 	.dword	_ZN34_INTERNAL_8b43bbd8_4_k_cu_d0e00bcc6thrust24THRUST_300001_SM_1000_NS12placeholders2_7E
	.align		8
        /*0138*/ 	.dword	_ZN34_INTERNAL_8b43bbd8_4_k_cu_d0e00bcc6thrust24THRUST_300001_SM_1000_NS12placeholders2_8E
	.align		8
        /*0140*/ 	.dword	_ZN34_INTERNAL_8b43bbd8_4_k_cu_d0e00bcc6thrust24THRUST_300001_SM_1000_NS12placeholders2_9E
	.align		8
        /*0148*/ 	.dword	_ZN34_INTERNAL_8b43bbd8_4_k_cu_d0e00bcc6thrust24THRUST_300001_SM_1000_NS12placeholders3_10E
	.align		8
        /*0150*/ 	.dword	_ZN34_INTERNAL_8b43bbd8_4_k_cu_d0e00bcc6thrust24THRUST_300001_SM_1000_NS3seqE


//--------------------- .text._ZN3cub18CUB_300001_SM_10006detail11EmptyKernelIvEEvv --------------------------
	.section	.text._ZN3cub18CUB_300001_SM_10006detail11EmptyKernelIvEEvv,"ax",@progbits
	.align	128
        .global         _ZN3cub18CUB_300001_SM_10006detail11EmptyKernelIvEEvv
        .type           _ZN3cub18CUB_300001_SM_10006detail11EmptyKernelIvEEvv,@function
        .size           _ZN3cub18CUB_300001_SM_10006detail11EmptyKernelIvEEvv,(.L_x_2 - _ZN3cub18CUB_300001_SM_10006detail11EmptyKernelIvEEvv)
        .other          _ZN3cub18CUB_300001_SM_10006detail11EmptyKernelIvEEvv,@"STO_CUDA_ENTRY STV_DEFAULT"
_ZN3cub18CUB_300001_SM_10006detail11EmptyKernelIvEEvv:
.text._ZN3cub18CUB_300001_SM_10006detail11EmptyKernelIvEEvv:
[----:B------:R-:W-:Y:S01]  /*0000*/  LDC R1, c[0x0][0x37c] ;  /* 0x0000df00ff017b82 */ /* 0x000fe20000000800 */
[----:B------:R-:W-:Y:S05]  /*0010*/  EXIT ;  /* 0x000000000000794d */ /* 0x000fea0003800000 */
.L_x_0:
[----:B------:R-:W-:-:S00]  /*0020*/  BRA `(.L_x_0) ;  /* 0xfffffffc00fc7947 */ /* 0x000fc0000383ffff */
[----:B------:R-:W-:-:S00]  /*0030*/  NOP ;  /* 0x0000000000007918 */ /* 0x000fc00000000000 */
        /* <DEDUP_REMOVED lines=12> */
.L_x_2:


//--------------------- .text._Z15histogramKernelPjS_i --------------------------
	.section	.text._Z15histogramKernelPjS_i,"ax",@progbits
	.align	128
        .global         _Z15histogramKernelPjS_i
        .type           _Z15histogramKernelPjS_i,@function
        .size           _Z15histogramKernelPjS_i,(.L_x_3 - _Z15histogramKernelPjS_i)
        .other          _Z15histogramKernelPjS_i,@"STO_CUDA_ENTRY STV_DEFAULT"
_Z15histogramKernelPjS_i:
.text._Z15histogramKernelPjS_i:
[----:B------:R-:W-:Y:S01]  /*0000*/  LDC R1, c[0x0][0x37c] ;  /* 0x0000df00ff017b82 */ /* 0x000fe20000000800 */
[----:B------:R-:W-:Y:S05]  /*0010*/  EXIT ;  /* 0x000000000000794d */ /* 0x000fea0003800000 */
.L_x_1:
        /* <DEDUP_REMOVED lines=14> */
.L_x_3:


//--------------------- .nv.shared.reserved.0     --------------------------
	.section	.nv.shared.reserved.0,"aw",@nobits
	.weak		__nv_reservedSMEM_offset_0_alias
	.size		__nv_reservedSMEM_offset_0_alias, 0, 64
	.other		__nv_reservedSMEM_offset_0_alias,@"STO_CUDA_RESERVED_SHARED STV_DEFAULT"
__nv_reservedSMEM_offset_0_alias:
	.zero		0
	.zero		64


//--------------------- .nv.global                --------------------------
	.section	.nv.global,"aw",@nobits
.nv.global:
	.type		_ZN34_INTERNAL_8b43bbd8_4_k_cu_d0e00bcc6thrust24THRUST_300001_SM_1000_NS3seqE,@object
	.size		_ZN34_INTERNAL_8b43bbd8_4_k_cu_d0e00bcc6thrust24THRUST_300001_SM_1000_NS3seqE,(_ZN34_INTERNAL_8b43bbd8_4_k_cu_d0e00bcc4cuda3std3__48in_placeE - _ZN34_INTERNAL_8b43bbd8_4_k_cu_d0e00bcc6thrust24THRUST_300001_SM_1000_NS3seqE)
_ZN34_INTERNAL_8b43bbd8_4_k_cu_d0e00bcc6thrust24THRUST_300001_SM_1000_NS3seqE:
	.zero		1
	.type		_ZN34_INTERNAL_8b43bbd8_4_k_cu_d0e00bcc4cuda3std3__48in_placeE,@object
	.size		_ZN34_INTERNAL_8b43bbd8_4_k_cu_d0e00bcc4cuda3std3__48in_placeE,(_ZN34_INTERNAL_8b43bbd8_4_k_cu_d0e00bcc4cuda3std6ranges3__45__cpo4sizeE - _ZN34_INTERNAL_8b43bbd8_4_k_cu_d0e00bcc4cuda3std3__48in_placeE)
_ZN34_INTERNAL_8b43bbd8_4_k_cu_d0e00bcc4cuda3std3__48in_placeE:
	.zero		1
	.type		_ZN34_INTERNAL_8b43bbd8_4_k_cu_d0e00bcc4cuda3std6ranges3__45__cpo4sizeE,@object
	.size		_ZN34_INTERNAL_8b43bbd8_4_k_cu_d0e00bcc4cuda3std6ranges3__45__cpo4sizeE,(_ZN34_INTERNAL_8b43bbd8_4_k_cu_d0e00bcc6thrust24THRUST_300001_SM_1000_NS12placeholders2_3E - _ZN34_INTERNAL_8b43bbd8_4_k_cu_d0e00bcc4cuda3std6ranges3__45__cpo4sizeE)
_ZN34_INTERNAL_8b43bbd8_4_k_cu_d0e00bcc4cuda3std6ranges3__45__cpo4sizeE:
	.zero		1
	.type		_ZN34_INTERNAL_8b43bbd8_4_k_cu_d0e00bcc6thrust24THRUST_300001_SM_1000_NS12placeholders2_3E,@object
	.size		_ZN34_INTERNAL_8b43bbd8_4_k_cu_d0e00bcc6thrust24THRUST_300001_SM_1000_NS12placeholders2_3E,(_ZN34_INTERNAL_8b43bbd8_4_k_cu_d0e00bcc4cuda3std3__45__cpo6cbeginE - _ZN34_INTERNAL_8b43bbd8_4_k_cu_d0e00bcc6thrust24THRUST_300001_SM_1000_NS12placeholders2_3E)
_ZN34_INTERNAL_8b43bbd8_4_k_cu_d0e00bcc6thrust24THRUST_300001_SM_1000_NS12placeholders2_3E:
	.zero		1
	.type		_ZN34_INTERNAL_8b43bbd8_4_k_cu_d0e00bcc4cuda3std3__45__cpo6cbeginE,@object
	.size		_ZN34_INTERNAL_8b43bbd8_4_k_cu_d0e00bcc4cuda3std3__45__cpo6cbeginE,(_ZN34_INTERNAL_8b43bbd8_4_k_cu_d0e00bcc4cuda3std6ranges3__45__cpo6cbeginE - _ZN34_INTERNAL_8b43bbd8_4_k_cu_d0e00bcc4cuda3std3__45__cpo6cbeginE)
_ZN34_INTERNAL_8b43bbd8_4_k_cu_d0e00bcc4cuda3std3__45__cpo6cbeginE:
	.zero		1
	.type		_ZN34_INTERNAL_8b43bbd8_4_k_cu_d0e00bcc4cuda3std6ranges3__45__cpo6cbeginE,@object
	.size		_ZN34_INTERNAL_8b43bbd8_4_k_cu_d0e00bcc4cuda3std6ranges3__45__cpo6cbeginE,(_ZN34_INTERNAL_8b43bbd8_4_k_cu_d0e00bcc6thrust24THRUST_300001_SM_1000_NS12placeholders2_7E - _ZN34_INTERNAL_8b43bbd8_4_k_cu_d0e00bcc4cuda3std6ranges3__45__cpo6cbeginE)
_ZN34_INTERNAL_8b43bbd8_4_k_cu_d0e00bcc4cuda3std6ranges3__45__cpo6cbeginE:
	.zero		1
	.type		_ZN34_INTERNAL_8b43bbd8_4_k_cu_d0e00bcc6thrust24THRUST_300001_SM_1000_NS12placeholders2_7E,@object
	.size		_ZN34_INTERNAL_8b43bbd8_4_k_cu_d0e00bcc6thrust24THRUST_300001_SM_1000_NS12placeholders2_7E,(_ZN34_INTERNAL_8b43bbd8_4_k_cu_d0e00bcc4cuda3std3__45__cpo7crbeginE - _ZN34_INTERNAL_8b43bbd8_4_k_cu_d0e00bcc6thrust24THRUST_300001_SM_1000_NS12placeholders2_7E)
_ZN34_INTERNAL_8b43bbd8_4_k_cu_d0e00bcc6thrust24THRUST_300001_SM_1000_NS12placeholders2_7E:
	.zero		1
	.type		_ZN34_INTERNAL_8b43bbd8_4_k_cu_d0e00bcc4cuda3std3__45__cpo7crbeginE,@object
	.size		_ZN34_INTERNAL_8b43bbd8_4_k_cu_d0e00bcc4cuda3std3__45__cpo7crbeginE,(_ZN34_INTERNAL_8b43bbd8_4_k_cu_d0e00bcc4cuda3std6ranges3__45__cpo4nextE - _ZN34_INTERNAL_8b43bbd8_4_k_cu_d0e00bcc4cuda3std3__45__cpo7crbeginE)
_ZN34_INTERNAL_8b43bbd8_4_k_cu_d0e00bcc4cuda3std3__45__cpo7crbeginE:
	.zero		1
	.type		_ZN34_INTERNAL_8b43bbd8_4_k_cu_d0e00bcc4cuda3std6ranges3__45__cpo4nextE,@object
	.size		_ZN34_INTERNAL_8b43bbd8_4_k_cu_d0e00bcc4cuda3std6ranges3__45__cpo4nextE,(_ZN34_INTERNAL_8b43bbd8_4_k_cu_d0e00bcc4cuda3std6ranges3__45__cpo4swapE - _ZN34_INTERNAL_8b43bbd8_4_k_cu_d0e00bcc4cuda3std6ranges3__45__cpo4nextE)
_ZN34_INTERNAL_8b43bbd8_4_k_cu_d0e00bcc4cuda3std6ranges3__45__cpo4nextE:
	.zero		1
	.type		_ZN34_INTERNAL_8b43bbd8_4_k_cu_d0e00bcc4cuda3std6ranges3__45__cpo4swapE,@object
	.size		_ZN34_INTERNAL_8b43bbd8_4_k_cu_d0e00bcc4cuda3std6ranges3__45__cpo4swapE,(_ZN34_INTERNAL_8b43bbd8_4_k_cu_d0e00bcc6thrust24THRUST_300001_SM_1000_NS8cuda_cub10par_nosyncE - _ZN34_INTERNAL_8b43bbd8_4_k_cu_d0e00bcc4cuda3std6ranges3__45__cpo4swapE)
_ZN34_INTERNAL_8b43bbd8_4_k_cu_d0e00bcc4cuda3std6ranges3__45__cpo4swapE:
	.zero		1
	.type		_ZN34_INTERNAL_8b43bbd8_4_k_cu_d0e00bcc6thrust24THRUST_300001_SM_1000_NS8cuda_cub10par_nosyncE,@object
	.size		_ZN34_INTERNAL_8b43bbd8_4_k_cu_d0e00bcc6thrust24THRUST_300001_SM_1000_NS8cuda_cub10par_nosyncE,(_ZN34_INTERNAL_8b43bbd8_4_k_cu_d0e00bcc6thrust24THRUST_300001_SM_1000_NS12placeholders2_9E - _ZN34_INTERNAL_8b43bbd8_4_k_cu_d0e00bcc6thrust24THRUST_300001_SM_1000_NS8cuda_cub10par_nosyncE)
_ZN34_INTERNAL_8b43bbd8_4_k_cu_d0e00bcc6thrust24THRUST_300001_SM_1000_NS8cuda_cub10par_nosyncE:
	.zero		1
	.type		_ZN34_INTERNAL_8b43bbd8_4_k_cu_d0e00bcc6thrust24THRUST_300001_SM_1000_NS12placeholders2_9E,@object
	.size		_ZN34_INTERNAL_8b43bbd8_4_k_cu_d0e00bcc6thrust24THRUST_300001_SM_1000_NS12placeholders2_9E,(_ZN34_INTERNAL_8b43bbd8_4_k_cu_d0e00bcc4cuda3std3__436_GLOBAL__N__8b43bbd8_4_k_cu_d0e00bcc6ignoreE - _ZN34_INTERNAL_8b43bbd8_4_k_cu_d0e00bcc6thrust24THRUST_300001_SM_1000_NS12placeholders2_9E)
_ZN34_INTERNAL_8b43bbd8_4_k_cu_d0e00bcc6thrust24THRUST_300001_SM_1000_NS12placeholders2_9E:
	.zero		1
	.type		_ZN34_INTERNAL_8b43bbd8_4_k_cu_d0e00bcc4cuda3std3__436_GLOBAL__N__8b43bbd8_4_k_cu_d0e00bcc6ignoreE,@object
	.size		_ZN34_INTERNAL_8b43bbd8_4_k_cu_d0e00bcc4cuda3std3__436_GLOBAL__N__8b43bbd8_4_k_cu_d0e00bcc6ignoreE,(_ZN34_INTERNAL_8b43bbd8_4_k_cu_d0e00bcc4cuda3std6ranges3__45__cpo4dataE - _ZN34_INTERNAL_8b43bbd8_4_k_cu_d0e00bcc4cuda3std3__436_GLOBAL__N__8b43bbd8_4_k_cu_d0e00bcc6ignoreE)
_ZN34_INTERNAL_8b43bbd8_4_k_cu_d0e00bcc4cuda3std3__436_GLOBAL__N__8b43bbd8_4_k_cu_d0e00bcc6ignoreE:
	.zero		1
	.type		_ZN34_INTERNAL_8b43bbd8_4_k_cu_d0e00bcc4cuda3std6ranges3__45__cpo4dataE,@object
	.size		_ZN34_INTERNAL_8b43bbd8_4_k_cu_d0e00bcc4cuda3std6ranges3__45__cpo4dataE,(_ZN34_INTERNAL_8b43bbd8_4_k_cu_d0e00bcc6thrust24THRUST_300001_SM_1000_NS12placeholders2_1E - _ZN34_INTERNAL_8b43bbd8_4_k_cu_d0e00bcc4cuda3std6ranges3__45__cpo4dataE)
_ZN34_INTERNAL_8b43bbd8_4_k_cu_d0e00bcc4cuda3std6ranges3__45__cpo4dataE:
	.zero		1
	.type		_ZN34_INTERNAL_8b43bbd8_4_k_cu_d0e00bcc6thrust24THRUST_300001_SM_1000_NS12placeholders2_1E,@object
	.size		_ZN34_INTERNAL_8b43bbd8_4_k_cu_d0e00bcc6thrust24THRUST_300001_SM_1000_NS12placeholders2_1E,(_ZN34_INTERNAL_8b43bbd8_4_k_cu_d0e00bcc4cuda3std3__45__cpo5beginE - _ZN34_INTERNAL_8b43bbd8_4_k_cu_d0e00bcc6thrust24THRUST_300001_SM_1000_NS12placeholders2_1E)
_ZN34_INTERNAL_8b43bbd8_4_k_cu_d0e00bcc6thrust24THRUST_300001_SM_1000_NS12placeholders2_1E:
	.zero		1
	.type		_ZN34_INTERNAL_8b43bbd8_4_k_cu_d0e00bcc4cuda3std3__45__cpo5beginE,@object
	.size		_ZN34_INTERNAL_8b43bbd8_4_k_cu_d0e00bcc4cuda3std3__45__cpo5beginE,(_ZN34_INTERNAL_8b43bbd8_4_k_cu_d0e00bcc4cuda3std6ranges3__45__cpo5beginE - _ZN34_INTERNAL_8b43bbd8_4_k_cu_d0e00bcc4cuda3std3__45__cpo5beginE)
_ZN34_INTERNAL_8b43bbd8_4_k_cu_d0e00bcc4cuda3std3__45__cpo5beginE:
	.zero		1
	.type		_ZN34_INTERNAL_8b43bbd8_4_k_cu_d0e00bcc4cuda3std6ranges3__45__cpo5beginE,@object
	.size		_ZN34_INTERNAL_8b43bbd8_4_k_cu_d0e00bcc4cuda3std6ranges3__45__cpo5beginE,(_ZN34_INTERNAL_8b43bbd8_4_k_cu_d0e00bcc6thrust24THRUST_300001_SM_1000_NS12placeholders2_5E - _ZN34_INTERNAL_8b43bbd8_4_k_cu_d0e00bcc4cuda3std6ranges3__45__cpo5beginE)
_ZN34_INTERNAL_8b43bbd8_4_k_cu_d0e00bcc4cuda3std6ranges3__45__cpo5beginE:
	.zero		1
	.type		_ZN34_INTERNAL_8b43bbd8_4_k_cu_d0e00bcc6thrust24THRUST_300001_SM_1000_NS12placeholders2_5E,@object
	.size		_ZN34_INTERNAL_8b43bbd8_4_k_cu_d0e00bcc6thrust24THRUST_300001_SM_1000_NS12placeholders2_5E,(_ZN34_INTERNAL_8b43bbd8_4_k_cu_d0e00bcc4cuda3std3__45__cpo6rbeginE - _ZN34_INTERNAL_8b43bbd8_4_k_cu_d0e00bcc6thrust24THRUST_300001_SM_1000_NS12placeholders2_5E)
_ZN34_INTERNAL_8b43bbd8_4_k_cu_d0e00bcc6thrust24THRUST_300001_SM_1000_NS12placeholders2_5E:
	.zero		1
	.type		_ZN34_INTERNAL_8b43bbd8_4_k_cu_d0e00bcc4cuda3std3__45__cpo6rbeginE,@object
	.size		_ZN34_INTERNAL_8b43bbd8_4_k_cu_d0e00bcc4cuda3std3__45__cpo6rbeginE,(_ZN34_INTERNAL_8b43bbd8_4_k_cu_d0e00bcc4cuda3std6ranges3__45__cpo7advanceE - _ZN34_INTERNAL_8b43bbd8_4_k_cu_d0e00bcc4cuda3std3__45__cpo6rbeginE)
_ZN34_INTERNAL_8b43bbd8_4_k_cu_d0e00bcc4cuda3std3__45__cpo6rbeginE:
	.zero		1
	.type		_ZN34_INTERNAL_8b43bbd8_4_k_cu_d0e00bcc4cuda3std6ranges3__45__cpo7advanceE,@object
	.size		_ZN34_INTERNAL_8b43bbd8_4_k_cu_d0e00bcc4cuda3std6ranges3__45__cpo7advanceE,(_ZN34_INTERNAL_8b43bbd8_4_k_cu_d0e00bcc4cuda3std3__47nulloptE - _ZN34_INTERNAL_8b43bbd8_4_k_cu_d0e00bcc4cuda3std6ranges3__45__cpo7advanceE)
_ZN34_INTERNAL_8b43bbd8_4_k_cu_d0e00bcc4cuda3std6ranges3__45__cpo7advanceE:
	.zero		1
	.type		_ZN34_INTERNAL_8b43bbd8_4_k_cu_d0e00bcc4cuda3std3__47nulloptE,@object
	.size		_ZN34_INTERNAL_8b43bbd8_4_k_cu_d0e00bcc4cuda3std3__47nulloptE,(_ZN34_INTERNAL_8b43bbd8_4_k_cu_d0e00bcc4cuda3std6ranges3__45__cpo8distanceE - _ZN34_INTERNAL_8b43bbd8_4_k_cu_d0e00bcc4cuda3std3__47nulloptE)
_ZN34_INTERNAL_8b43bbd8_4_k_cu_d0e00bcc4cuda3std3__47nulloptE:
	.zero		1
	.type		_ZN34_INTERNAL_8b43bbd8_4_k_cu_d0e00bcc4cuda3std6ranges3__45__cpo8distanceE,@object
	.size		_ZN34_INTERNAL_8b43bbd8_4_k_cu_d0e00bcc4cuda3std6ranges3__45__cpo8distanceE,(_ZN34_INTERNAL_8b43bbd8_4_k_cu_d0e00bcc6thrust24THRUST_300001_SM_1000_NS12placeholders3_10E - _ZN34_INTERNAL_8b43bbd8_4_k_cu_d0e00bcc4cuda3std6ranges3__45__cpo8distanceE)
_ZN34_INTERNAL_8b43bbd8_4_k_cu_d0e00bcc4cuda3std6ranges3__45__cpo8distanceE:
	.zero		1
	.type		_ZN34_INTERNAL_8b43bbd8_4_k_cu_d0e00bcc6thrust24THRUST_300001_SM_1000_NS12placeholders3_10E,@object
	.size		_ZN34_INTERNAL_8b43bbd8_4_k_cu_d0e00bcc6thrust24THRUST_300001_SM_1000_NS12placeholders3_10E,(_ZN34_INTERNAL_8b43bbd8_4_k_cu_d0e00bcc4cuda3std3__419piecewise_constructE - _ZN34_INTERNAL_8b43bbd8_4_k_cu_d0e00bcc6thrust24THRUST_300001_SM_1000_NS12placeholders3_10E)
_ZN34_INTERNAL_8b43bbd8_4_k_cu_d0e00bcc6thrust24THRUST_300001_SM_1000_NS12placeholders3_10E:
	.zero		1
	.type		_ZN34_INTERNAL_8b43bbd8_4_k_cu_d0e00bcc4cuda3std3__419piecewise_constructE,@object
	.size		_ZN34_INTERNAL_8b43bbd8_4_k_cu_d0e00bcc4cuda3std3__419piecewise_constructE,(_ZN34_INTERNAL_8b43bbd8_4_k_cu_d0e00bcc4cuda3std6ranges3__45__cpo5cdataE - _ZN34_INTERNAL_8b43bbd8_4_k_cu_d0e00bcc4cuda3std3__419piecewise_constructE)
_ZN34_INTERNAL_8b43bbd8_4_k_cu_d0e00bcc4cuda3std3__419piecewise_constructE:
	.zero		1
	.type		_ZN34_INTERNAL_8b43bbd8_4_k_cu_d0e00bcc4cuda3std6ranges3__45__cpo5cdataE,@object
	.size		_ZN34_INTERNAL_8b43bbd8_4_k_cu_d0e00bcc4cuda3std6ranges3__45__cpo5cdataE,(_ZN34_INTERNAL_8b43bbd8_4_k_cu_d0e00bcc6thrust24THRUST_300001_SM_1000_NS12placeholders2_2E - _ZN34_INTERNAL_8b43bbd8_4_k_cu_d0e00bcc4cuda3std6ranges3__45__cpo5cdataE)
_ZN34_INTERNAL_8b43bbd8_4_k_cu_d0e00bcc4cuda3std6ranges3__45__cpo5cdataE:
	.zero		1
	.type		_ZN34_INTERNAL_8b43bbd8_4_k_cu_d0e00bcc6thrust24THRUST_300001_SM_1000_NS12placeholders2_2E,@object
	.size		_ZN34_INTERNAL_8b43bbd8_4_k_cu_d0e00bcc6thrust24THRUST_300001_SM_1000_NS12placeholders2_2E,(_ZN34_INTERNAL_8b43bbd8_4_k_cu_d0e00bcc4cuda3std3__45__cpo3endE - _ZN34_INTERNAL_8b43bbd8_4_k_cu_d0e00bcc6thrust24THRUST_300001_SM_1000_NS12placeholders2_2E)
_ZN34_INTERNAL_8b43bbd8_4_k_cu_d0e00bcc6thrust24THRUST_300001_SM_1000_NS12placeholders2_2E:
	.zero		1
	.type		_ZN34_INTERNAL_8b43bbd8_4_k_cu_d0e00bcc4cuda3std3__45__cpo3endE,@object
	.size		_ZN34_INTERNAL_8b43bbd8_4_k_cu_d0e00bcc4cuda3std3__45__cpo3endE,(_ZN34_INTERNAL_8b43bbd8_4_k_cu_d0e00bcc4cuda3std6ranges3__45__cpo3endE - _ZN34_INTERNAL_8b43bbd8_4_k_cu_d0e00bcc4cuda3std3__45__cpo3endE)
_ZN34_INTERNAL_8b43bbd8_4_k_cu_d0e00bcc4cuda3std3__45__cpo3endE:
	.zero		1
	.type		_ZN34_INTERNAL_8b43bbd8_4_k_cu_d0e00bcc4cuda3std6ranges3__45__cpo3endE,@object
	.size		_ZN34_INTERNAL_8b43bbd8_4_k_cu_d0e00bcc4cuda3std6ranges3__45__cpo3endE,(_ZN34_INTERNAL_8b43bbd8_4_k_cu_d0e00bcc6thrust24THRUST_300001_SM_1000_NS12placeholders2_6E - _ZN34_INTERNAL_8b43bbd8_4_k_cu_d0e00bcc4cuda3std6ranges3__45__cpo3endE)
_ZN34_INTERNAL_8b43bbd8_4_k_cu_d0e00bcc4cuda3std6ranges3__45__cpo3endE:
	.zero		1
	.type		_ZN34_INTERNAL_8b43bbd8_4_k_cu_d0e00bcc6thrust24THRUST_300001_SM_1000_NS12placeholders2_6E,@object
	.size		_ZN34_INTERNAL_8b43bbd8_4_k_cu_d0e00bcc6thrust24THRUST_300001_SM_1000_NS12placeholders2_6E,(_ZN34_INTERNAL_8b43bbd8_4_k_cu_d0e00bcc4cuda3std3__45__cpo4rendE - _ZN34_INTERNAL_8b43bbd8_4_k_cu_d0e00bcc6thrust24THRUST_300001_SM_1000_NS12placeholders2_6E)
_ZN34_INTERNAL_8b43bbd8_4_k_cu_d0e00bcc6thrust24THRUST_300001_SM_1000_NS12placeholders2_6E:
	.zero		1
	.type		_ZN34_INTERNAL_8b43bbd8_4_k_cu_d0e00bcc4cuda3std3__45__cpo4rendE,@object
	.size		_ZN34_INTERNAL_8b43bbd8_4_k_cu_d0e00bcc4cuda3std3__45__cpo4rendE,(_ZN34_INTERNAL_8b43bbd8_4_k_cu_d0e00bcc4cuda3std6ranges3__45__cpo9iter_swapE - _ZN34_INTERNAL_8b43bbd8_4_k_cu_d0e00bcc4cuda3std3__45__cpo4rendE)
_ZN34_INTERNAL_8b43bbd8_4_k_cu_d0e00bcc4cuda3std3__45__cpo4rendE:
	.zero		1
	.type		_ZN34_INTERNAL_8b43bbd8_4_k_cu_d0e00bcc4cuda3std6ranges3__45__cpo9iter_swapE,@object
	.size		_ZN34_INTERNAL_8b43bbd8_4_k_cu_d0e00bcc4cuda3std6ranges3__45__cpo9iter_swapE,(_ZN34_INTERNAL_8b43bbd8_4_k_cu_d0e00bcc4cuda3std3__48unexpectE - _ZN34_INTERNAL_8b43bbd8_4_k_cu_d0e00bcc4cuda3std6ranges3__45__cpo9iter_swapE)
_ZN34_INTERNAL_8b43bbd8_4_k_cu_d0e00bcc4cuda3std6ranges3__45__cpo9iter_swapE:
	.zero		1
	.type		_ZN34_INTERNAL_8b43bbd8_4_k_cu_d0e00bcc4cuda3std3__48unexpectE,@object
	.size		_ZN34_INTERNAL_8b43bbd8_4_k_cu_d0e00bcc4cuda3std3__48unexpectE,(_ZN34_INTERNAL_8b43bbd8_4_k_cu_d0e00bcc6thrust24THRUST_300001_SM_1000_NS8cuda_cub3parE - _ZN34_INTERNAL_8b43bbd8_4_k_cu_d0e00bcc4cuda3std3__48unexpectE)
_ZN34_INTERNAL_8b43bbd8_4_k_cu_d0e00bcc4cuda3std3__48unexpectE:
	.zero		1
	.type		_ZN34_INTERNAL_8b43bbd8_4_k_cu_d0e00bcc6thrust24THRUST_300001_SM_1000_NS8cuda_cub3parE,@object
	.size		_ZN34_INTERNAL_8b43bbd8_4_k_cu_d0e00bcc6thrust24THRUST_300001_SM_1000_NS8cuda_cub3parE,(_ZN34_INTERNAL_8b43bbd8_4_k_cu_d0e00bcc6thrust24THRUST_300001_SM_1000_NS12placeholders2_4E - _ZN34_INTERNAL_8b43bbd8_4_k_cu_d0e00bcc6thrust24THRUST_300001_SM_1000_NS8cuda_cub3parE)
_ZN34_INTERNAL_8b43bbd8_4_k_cu_d0e00bcc6thrust24THRUST_300001_SM_1000_NS8cuda_cub3parE:
	.zero		1
	.type		_ZN34_INTERNAL_8b43bbd8_4_k_cu_d0e00bcc6thrust24THRUST_300001_SM_1000_NS12placeholders2_4E,@object
	.size		_ZN34_INTERNAL_8b43bbd8_4_k_cu_d0e00bcc6thrust24THRUST_300001_SM_1000_NS12placeholders2_4E,(_ZN34_INTERNAL_8b43bbd8_4_k_cu_d0e00bcc4cuda3std3__45__cpo4cendE - _ZN34_INTERNAL_8b43bbd8_4_k_cu_d0e00bcc6thrust24THRUST_300001_SM_1000_NS12placeholders2_4E)
_ZN34_INTERNAL_8b43bbd8_4_k_cu_d0e00bcc6thrust24THRUST_300001_SM_1000_NS12placeholders2_4E:
	.zero		1
	.type		_ZN34_INTERNAL_8b43bbd8_4_k_cu_d0e00bcc4cuda3std3__45__cpo4cendE,@object
	.size		_ZN34_INTERNAL_8b43bbd8_4_k_cu_d0e00bcc4cuda3std3__45__cpo4cendE,(_ZN34_INTERNAL_8b43bbd8_4_k_cu_d0e00bcc4cuda3std6ranges3__45__cpo4cendE - _ZN34_INTERNAL_8b43bbd8_4_k_cu_d0e00bcc4cuda3std3__45__cpo4cendE)
_ZN34_INTERNAL_8b43bbd8_4_k_cu_d0e00bcc4cuda3std3__45__cpo4cendE:
	.zero		1
	.type		_ZN34_INTERNAL_8b43bbd8_4_k_cu_d0e00bcc4cuda3std6ranges3__45__cpo4cendE,@object
	.size		_ZN34_INTERNAL_8b43bbd8_4_k_cu_d0e00bcc4cuda3std6ranges3__45__cpo4cendE,(_ZN34_INTERNAL_8b43bbd8_4_k_cu_d0e00bcc4cuda3std3__420unreachable_sentinelE - _ZN34_INTERNAL_8b43bbd8_4_k_cu_d0e00bcc4cuda3std6ranges3__45__cpo4cendE)
_ZN34_INTERNAL_8b43bbd8_4_k_cu_d0e00bcc4cuda3std6ranges3__45__cpo4cendE:
	.zero		1
	.type		_ZN34_INTERNAL_8b43bbd8_4_k_cu_d0e00bcc4cuda3std3__420unreachable_sentinelE,@object
	.size		_ZN34_INTERNAL_8b43bbd8_4_k_cu_d0e00bcc4cuda3std3__420unreachable_sentinelE,(_ZN34_INTERNAL_8b43bbd8_4_k_cu_d0e00bcc4cuda3std6ranges3__45__cpo5ssizeE - _ZN34_INTERNAL_8b43bbd8_4_k_cu_d0e00bcc4cuda3std3__420unreachable_sentinelE)
_ZN34_INTERNAL_8b43bbd8_4_k_cu_d0e00bcc4cuda3std3__420unreachable_sentinelE:
	.zero		1
	.type		_ZN34_INTERNAL_8b43bbd8_4_k_cu_d0e00bcc4cuda3std6ranges3__45__cpo5ssizeE,@object
	.size		_ZN34_INTERNAL_8b43bbd8_4_k_cu_d0e00bcc4cuda3std6ranges3__45__cpo5ssizeE,(_ZN34_INTERNAL_8b43bbd8_4_k_cu_d0e00bcc6thrust24THRUST_300001_SM_1000_NS12placeholders2_8E - _ZN34_INTERNAL_8b43bbd8_4_k_cu_d0e00bcc4cuda3std6ranges3__45__cpo5ssizeE)
_ZN34_INTERNAL_8b43bbd8_4_k_cu_d0e00bcc4cuda3std6ranges3__45__cpo5ssizeE:
	.zero		1
	.type		_ZN34_INTERNAL_8b43bbd8_4_k_cu_d0e00bcc6thrust24THRUST_300001_SM_1000_NS12placeholders2_8E,@object
	.size		_ZN34_INTERNAL_8b43bbd8_4_k_cu_d0e00bcc6thrust24THRUST_300001_SM_1000_NS12placeholders2_8E,(_ZN34_INTERNAL_8b43bbd8_4_k_cu_d0e00bcc4cuda3std3__45__cpo5crendE - _ZN34_INTERNAL_8b43bbd8_4_k_cu_d0e00bcc6thrust24THRUST_300001_SM_1000_NS12placeholders2_8E)
_ZN34_INTERNAL_8b43bbd8_4_k_cu_d0e00bcc6thrust24THRUST_300001_SM_1000_NS12placeholders2_8E:
	.zero		1
	.type		_ZN34_INTERNAL_8b43bbd8_4_k_cu_d0e00bcc4cuda3std3__45__cpo5crendE,@object
	.size		_ZN34_INTERNAL_8b43bbd8_4_k_cu_d0e00bcc4cuda3std3__45__cpo5crendE,(_ZN34_INTERNAL_8b43bbd8_4_k_cu_d0e00bcc4cuda3std6ranges3__45__cpo4prevE - _ZN34_INTERNAL_8b43bbd8_4_k_cu_d0e00bcc4cuda3std3__45__cpo5crendE)
_ZN34_INTERNAL_8b43bbd8_4_k_cu_d0e00bcc4cuda3std3__45__cpo5crendE:
	.zero		1
	.type		_ZN34_INTERNAL_8b43bbd8_4_k_cu_d0e00bcc4cuda3std6ranges3__45__cpo4prevE,@object
	.size		_ZN34_INTERNAL_8b43bbd8_4_k_cu_d0e00bcc4cuda3std6ranges3__45__cpo4prevE,(_ZN34_INTERNAL_8b43bbd8_4_k_cu_d0e00bcc4cuda3std6ranges3__45__cpo9iter_moveE - _ZN34_INTERNAL_8b43bbd8_4_k_cu_d0e00bcc4cuda3std6ranges3__45__cpo4prevE)
_ZN34_INTERNAL_8b43bbd8_4_k_cu_d0e00bcc4cuda3std6ranges3__45__cpo4prevE:
	.zero		1
	.type		_ZN34_INTERNAL_8b43bbd8_4_k_cu_d0e00bcc4cuda3std6ranges3__45__cpo9iter_moveE,@object
	.size		_ZN34_INTERNAL_8b43bbd8_4_k_cu_d0e00bcc4cuda3std6ranges3__45__cpo9iter_moveE,(_ZN34_INTERNAL_8b43bbd8_4_k_cu_d0e00bcc6thrust24THRUST_300001_SM_1000_NS6system6detail10sequential3seqE - _ZN34_INTERNAL_8b43bbd8_4_k_cu_d0e00bcc4cuda3std6ranges3__45__cpo9iter_moveE)
_ZN34_INTERNAL_8b43bbd8_4_k_cu_d0e00bcc4cuda3std6ranges3__45__cpo9iter_moveE:
	.zero		1
	.type		_ZN34_INTERNAL_8b43bbd8_4_k_cu_d0e00bcc6thrust24THRUST_300001_SM_1000_NS6system6detail10sequential3seqE,@object
	.size		_ZN34_INTERNAL_8b43bbd8_4_k_cu_d0e00bcc6thrust24THRUST_300001_SM_1000_NS6system6detail10sequential3seqE,(.L_31 - _ZN34_INTERNAL_8b43bbd8_4_k_cu_d0e00bcc6thrust24THRUST_300001_SM_1000_NS6system6detail10sequential3seqE)
_ZN34_INTERNAL_8b43bbd8_4_k_cu_d0e00bcc6thrust24THRUST_300001_SM_1000_NS6system6detail10sequential3seqE:
	.zero		1
.L_31:


//--------------------- .nv.constant0._ZN3cub18CUB_300001_SM_10006detail11EmptyKernelIvEEvv --------------------------
	.section	.nv.constant0._ZN3cub18CUB_300001_SM_10006detail11EmptyKernelIvEEvv,"a",@progbits
	.sectionflags	@""
	.align	4
.nv.constant0._ZN3cub18CUB_300001_SM_10006detail11EmptyKernelIvEEvv:
	.zero		896


//--------------------- .nv.constant0._Z15histogramKernelPjS_i --------------------------
	.section	.nv.constant0._Z15histogramKernelPjS_i,"a",@progbits
	.sectionflags	@""
	.align	4
.nv.constant0._Z15histogramKernelPjS_i:
	.zero		916


//--------------------- SYMBOLS --------------------------

	.type		.nv.reservedSmem.offset0,@object
	.size		.nv.reservedSmem.offset0,0x4
